//
// Generated by NVIDIA NVVM Compiler
//
// Compiler Build ID: CL-36424714
// Cuda compilation tools, release 13.0, V13.0.88
// Based on NVVM 20.0.0
//

.version 9.0
.target sm_100
.address_size 64

	// .globl	_Z8BaseLinePiS_
// _ZZ8BaseLinePiS_E11partial_sum has been demoted

.visible .entry _Z8BaseLinePiS_(
	.param .u64 .ptr .align 1 _Z8BaseLinePiS__param_0,
	.param .u64 .ptr .align 1 _Z8BaseLinePiS__param_1
)
{
	.reg .pred 	%p<5>;
	.reg .b32 	%r<21>;
	.reg .b64 	%rd<9>;
	// demoted variable
	.shared .align 4 .b8 _ZZ8BaseLinePiS_E11partial_sum[1024];
	ld.param.u64 	%rd2, [_Z8BaseLinePiS__param_0];
	ld.param.u64 	%rd1, [_Z8BaseLinePiS__param_1];
	cvta.to.global.u64 	%rd3, %rd2;
	mov.u32 	%r1, %ctaid.x;
	mov.u32 	%r2, %ntid.x;
	mov.u32 	%r3, %tid.x;
	mad.lo.s32 	%r7, %r1, %r2, %r3;
	mul.wide.s32 	%rd4, %r7, 4;
	add.s64 	%rd5, %rd3, %rd4;
	ld.global.u32 	%r8, [%rd5];
	shl.b32 	%r9, %r3, 2;
	mov.u32 	%r10, _ZZ8BaseLinePiS_E11partial_sum;
	add.s32 	%r4, %r10, %r9;
	st.shared.u32 	[%r4], %r8;
	bar.sync 	0;
	setp.lt.u32 	%p1, %r2, 2;
	@%p1 bra 	$L__BB0_5;
	mov.b32 	%r20, 1;
$L__BB0_2:
	shl.b32 	%r6, %r20, 1;
	add.s32 	%r12, %r6, -1;
	and.b32  	%r13, %r12, %r3;
	setp.ne.s32 	%p2, %r13, 0;
	@%p2 bra 	$L__BB0_4;
	shl.b32 	%r14, %r20, 2;
	add.s32 	%r15, %r4, %r14;
	ld.shared.u32 	%r16, [%r15];
	ld.shared.u32 	%r17, [%r4];
	add.s32 	%r18, %r17, %r16;
	st.shared.u32 	[%r4], %r18;
$L__BB0_4:
	bar.sync 	0;
	setp.lt.u32 	%p3, %r6, %r2;
	mov.u32 	%r20, %r6;
	@%p3 bra 	$L__BB0_2;
$L__BB0_5:
	setp.ne.s32 	%p4, %r3, 0;
	@%p4 bra 	$L__BB0_7;
	ld.shared.u32 	%r19, [_ZZ8BaseLinePiS_E11partial_sum];
	cvta.to.global.u64 	%rd6, %rd1;
	mul.wide.u32 	%rd7, %r1, 4;
	add.s64 	%rd8, %rd6, %rd7;
	st.global.u32 	[%rd8], %r19;
$L__BB0_7:
	ret;

}


// ===== COMPILED SASS (sm_100) =====

	.target	sm_100

	.elftype	@"ET_EXEC"


//--------------------- .note.nv.tkinfo           --------------------------
	.section	.note.nv.tkinfo,"",@"SHT_NOTE"
	.sectionflags	@"SHF_NOTE_NV_TKINFO"
	.tkinfo
        /*0018*/ 	.word	0x00000002
        /*0030*/ 	.string	""
        /*0030*/ 	.string	"ptxas"
        /*0030*/ 	.string	"Cuda compilation tools, release 13.0, V13.0.88"
        /*0030*/ 	.string	"Build cuda_13.0.r13.0/compiler.36424714_0"
        /*0030*/ 	.string	"-arch sm_100 -m 64 "



//--------------------- .note.nv.cuinfo           --------------------------
	.section	.note.nv.cuinfo,"",@"SHT_NOTE"
	.sectionflags	@"SHF_NOTE_NV_CUINFO"
        /*0018*/ 	.short	0x0002
        /*001a*/ 	.short	0x0064
        /*001c*/ 	.short	0x0082
	.zero		2


//--------------------- .nv.info                  --------------------------
	.section	.nv.info,"",@"SHT_CUDA_INFO"
	.align	4


	//----- nvinfo : EIATTR_REGCOUNT
	.align		4
        /*0000*/ 	.byte	0x04, 0x2f
        /*0002*/ 	.short	(.L_1 - .L_0)
	.align		4
.L_0:
        /*0004*/ 	.word	index@(_Z8BaseLinePiS_)
        /*0008*/ 	.word	0x0000000b


	//----- nvinfo : EIATTR_FRAME_SIZE
	.align		4
.L_1:
        /*000c*/ 	.byte	0x04, 0x11
        /*000e*/ 	.short	(.L_3 - .L_2)
	.align		4
.L_2:
        /*0010*/ 	.word	index@(_Z8BaseLinePiS_)
        /*0014*/ 	.word	0x00000000


	//----- nvinfo : EIATTR_MIN_STACK_SIZE
	.align		4
.L_3:
        /*0018*/ 	.byte	0x04, 0x12
        /*001a*/ 	.short	(.L_5 - .L_4)
	.align		4
.L_4:
        /*001c*/ 	.word	index@(_Z8BaseLinePiS_)
        /*0020*/ 	.word	0x00000000
.L_5:


//--------------------- .nv.compat                --------------------------
	.section	.nv.compat,"",@"SHT_CUDA_COMPAT_INFO"
	.align	4
        /*0000*/ 	.byte	0x02, 0x09, 0x00, 0x00, 0x02, 0x02, 0x01, 0x00, 0x02, 0x05, 0x05, 0x00, 0x03, 0x07, 0x01, 0x01
        /*0010*/ 	.byte	0x02, 0x03, 0x00, 0x00, 0x02, 0x06, 0x01, 0x00, 0x04, 0x0b, 0x08, 0x00, 0x09, 0x00, 0x00, 0x00
        /*0020*/ 	.byte	0x00, 0x00, 0x00, 0x00


//--------------------- .nv.info._Z8BaseLinePiS_  --------------------------
	.section	.nv.info._Z8BaseLinePiS_,"",@"SHT_CUDA_INFO"
	.sectionflags	@""
	.align	4


	//----- nvinfo : EIATTR_CUDA_API_VERSION
	.align		4
        /*0000*/ 	.byte	0x04, 0x37
        /*0002*/ 	.short	(.L_7 - .L_6)
.L_6:
        /*0004*/ 	.word	0x00000082


	//----- nvinfo : EIATTR_KPARAM_INFO
	.align		4
.L_7:
        /*0008*/ 	.byte	0x04, 0x17
        /*000a*/ 	.short	(.L_9 - .L_8)
.L_8:
        /*000c*/ 	.word	0x00000000
        /*0010*/ 	.short	0x0001
        /*0012*/ 	.short	0x0008
        /*0014*/ 	.byte	0x00, 0xf5, 0x21, 0x00


	//----- nvinfo : EIATTR_KPARAM_INFO
	.align		4
.L_9:
        /*0018*/ 	.byte	0x04, 0x17
        /*001a*/ 	.short	(.L_11 - .L_10)
.L_10:
        /*001c*/ 	.word	0x00000000
        /*0020*/ 	.short	0x0000
        /*0022*/ 	.short	0x0000
        /*0024*/ 	.byte	0x00, 0xf5, 0x21, 0x00


	//----- nvinfo : EIATTR_SPARSE_MMA_MASK
	.align		4
.L_11:
        /*0028*/ 	.byte	0x03, 0x50
        /*002a*/ 	.short	0x0000


	//----- nvinfo : EIATTR_MAXREG_COUNT
	.align		4
        /*002c*/ 	.byte	0x03, 0x1b
        /*002e*/ 	.short	0x00ff


	//----- nvinfo : EIATTR_NUM_BARRIERS
	.align		4
        /*0030*/ 	.byte	0x02, 0x4c
        /*0032*/ 	.byte	0x01
	.zero		1


	//----- nvinfo : EIATTR_MERCURY_ISA_VERSION
	.align		4
        /*0034*/ 	.byte	0x03, 0x5f
        /*0036*/ 	.short	0x0101


	//----- nvinfo : EIATTR_VRC_CTA_INIT_COUNT
	.align		4
        /*0038*/ 	.byte	0x02, 0x4a
	.zero		1
	.zero		1


	//----- nvinfo : EIATTR_EXIT_INSTR_OFFSETS
	.align		4
        /*003c*/ 	.byte	0x04, 0x1c
        /*003e*/ 	.short	(.L_13 - .L_12)


	//   ....[0]....
.L_12:
        /*0040*/ 	.word	0x000001f0


	//   ....[1]....
        /*0044*/ 	.word	0x00000270


	//----- nvinfo : EIATTR_CBANK_PARAM_SIZE
	.align		4
.L_13:
        /*0048*/ 	.byte	0x03, 0x19
        /*004a*/ 	.short	0x0010


	//----- nvinfo : EIATTR_PARAM_CBANK
	.align		4
        /*004c*/ 	.byte	0x04, 0x0a
        /*004e*/ 	.short	(.L_15 - .L_14)
	.align		4
.L_14:
        /*0050*/ 	.word	index@(.nv.constant0._Z8BaseLinePiS_)
        /*0054*/ 	.short	0x0380
        /*0056*/ 	.short	0x0010


	//----- nvinfo : EIATTR_SW_WAR
	.align		4
.L_15:
        /*0058*/ 	.byte	0x04, 0x36
        /*005a*/ 	.short	(.L_17 - .L_16)
.L_16:
        /*005c*/ 	.word	0x00000008
.L_17:


//--------------------- .nv.callgraph             --------------------------
	.section	.nv.callgraph,"",@"SHT_CUDA_CALLGRAPH"
	.align	4
	.sectionentsize	8
	.align		4
        /*0000*/ 	.word	0x00000000
	.align		4
        /*0004*/ 	.word	0xffffffff
	.align		4
        /*0008*/ 	.word	0x00000000
	.align		4
        /*000c*/ 	.word	0xfffffffe
	.align		4
        /*0010*/ 	.word	0x00000000
	.align		4
        /*0014*/ 	.word	0xfffffffd
	.align		4
        /*0018*/ 	.word	0x00000000
	.align		4
        /*001c*/ 	.word	0xfffffffc


//--------------------- .text._Z8BaseLinePiS_     --------------------------
	.section	.text._Z8BaseLinePiS_,"ax",@progbits
	.align	128
        .global         _Z8BaseLinePiS_
        .type           _Z8BaseLinePiS_,@function
        .size           _Z8BaseLinePiS_,(.L_x_3 - _Z8BaseLinePiS_)
        .other          _Z8BaseLinePiS_,@"STO_CUDA_ENTRY STV_DEFAULT"
_Z8BaseLinePiS_:
.text._Z8BaseLinePiS_:
[----:B------:R-:W-:Y:S01]  /*0000*/  LDC R1, c[0x0][0x37c] ;  /* 0x0000df00ff017b82 */ /* 0x000fe20000000800 */
[----:B------:R-:W0:Y:S07]  /*0010*/  S2R R7, SR_CTAID.X ;  /* 0x0000000000077919 */ /* 0x000e2e0000002500 */
[----:B------:R-:W1:Y:S01]  /*0020*/  LDC.64 R2, c[0x0][0x380] ;  /* 0x0000e000ff027b82 */ /* 0x000e620000000a00 */
[----:B------:R-:W0:Y:S01]  /*0030*/  LDCU UR8, c[0x0][0x360] ;  /* 0x00006c00ff0877ac */ /* 0x000e220008000800 */
[----:B------:R-:W0:Y:S01]  /*0040*/  S2R R6, SR_TID.X ;  /* 0x0000000000067919 */ /* 0x000e220000002100 */
[----:B------:R-:W2:Y:S01]  /*0050*/  LDCU.64 UR6, c[0x0][0x358] ;  /* 0x00006b00ff0677ac */ /* 0x000ea20008000a00 */
[----:B0-----:R-:W-:-:S04]  /*0060*/  IMAD R5, R7, UR8, R6 ;  /* 0x0000000807057c24 */ /* 0x001fc8000f8e0206 */
[----:B-1----:R-:W-:-:S06]  /*0070*/  IMAD.WIDE R2, R5, 0x4, R2 ;  /* 0x0000000405027825 */ /* 0x002fcc00078e0202 */
[----:B--2---:R-:W2:Y:S01]  /*0080*/  LDG.E R2, desc[UR6][R2.64] ;  /* 0x0000000602027981 */ /* 0x004ea2000c1e1900 */
[----:B------:R-:W0:Y:S01]  /*0090*/  S2UR UR5, SR_CgaCtaId ;  /* 0x00000000000579c3 */ /* 0x000e220000008800 */
[----:B------:R-:W-:Y:S01]  /*00a0*/  UMOV UR4, 0x400 ;  /* 0x0000040000047882 */ /* 0x000fe20000000000 */
[----:B------:R-:W-:Y:S01]  /*00b0*/  UISETP.GE.U32.AND UP0, UPT, UR8, 0x2, UPT ;  /* 0x000000020800788c */ /* 0x000fe2000bf06070 */
[----:B------:R-:W-:Y:S01]  /*00c0*/  ISETP.NE.AND P0, PT, R6, RZ, PT ;  /* 0x000000ff0600720c */ /* 0x000fe20003f05270 */
[----:B0-----:R-:W-:-:S06]  /*00d0*/  ULEA UR4, UR5, UR4, 0x18 ;  /* 0x0000000405047291 */ /* 0x001fcc000f8ec0ff */
[----:B------:R-:W-:-:S05]  /*00e0*/  LEA R5, R6, UR4, 0x2 ;  /* 0x0000000406057c11 */ /* 0x000fca000f8e10ff */
[----:B--2---:R0:W-:Y:S01]  /*00f0*/  STS [R5], R2 ;  /* 0x0000000205007388 */ /* 0x0041e20000000800 */
[----:B------:R-:W-:Y:S06]  /*0100*/  BAR.SYNC.DEFER_BLOCKING 0x0 ;  /* 0x0000000000007b1d */ /* 0x000fec0000010000 */
[----:B------:R-:W-:Y:S05]  /*0110*/  BRA.U !UP0, `(.L_x_0) ;  /* 0x0000000108347547 */ /* 0x000fea000b800000 */
[----:B------:R-:W-:-:S07]  /*0120*/  IMAD.MOV.U32 R0, RZ, RZ, 0x1 ;  /* 0x00000001ff007424 */ /* 0x000fce00078e00ff */
.L_x_1:
[----:B------:R-:W-:-:S05]  /*0130*/  IMAD.SHL.U32 R8, R0, 0x2, RZ ;  /* 0x0000000200087824 */ /* 0x000fca00078e00ff */
[----:B0-----:R-:W-:-:S04]  /*0140*/  IADD3 R2, PT, PT, R8, -0x1, RZ ;  /* 0xffffffff08027810 */ /* 0x001fc80007ffe0ff */
[----:B------:R-:W-:-:S13]  /*0150*/  LOP3.LUT P1, RZ, R2, R6, RZ, 0xc0, !PT ;  /* 0x0000000602ff7212 */ /* 0x000fda000782c0ff */
[----:B------:R-:W-:Y:S01]  /*0160*/  @!P1 IMAD R2, R0, 0x4, R5 ;  /* 0x0000000400029824 */ /* 0x000fe200078e0205 */
[----:B------:R-:W-:Y:S01]  /*0170*/  @!P1 LDS R3, [R5] ;  /* 0x0000000005039984 */ /* 0x000fe20000000800 */
[----:B------:R-:W-:-:S04]  /*0180*/  MOV R0, R8 ;  /* 0x0000000800007202 */ /* 0x000fc80000000f00 */
[----:B------:R-:W0:Y:S02]  /*0190*/  @!P1 LDS R2, [R2] ;  /* 0x0000000002029984 */ /* 0x000e240000000800 */
[----:B0-----:R-:W-:-:S05]  /*01a0*/  @!P1 IADD3 R4, PT, PT, R2, R3, RZ ;  /* 0x0000000302049210 */ /* 0x001fca0007ffe0ff */
[----:B------:R1:W-:Y:S01]  /*01b0*/  @!P1 STS [R5], R4 ;  /* 0x0000000405009388 */ /* 0x0003e20000000800 */
[----:B------:R-:W-:Y:S01]  /*01c0*/  BAR.SYNC.DEFER_BLOCKING 0x0 ;  /* 0x0000000000007b1d */ /* 0x000fe20000010000 */
[----:B------:R-:W-:-:S13]  /*01d0*/  ISETP.GE.U32.AND P1, PT, R8, UR8, PT ;  /* 0x0000000808007c0c */ /* 0x000fda000bf26070 */
[----:B-1----:R-:W-:Y:S05]  /*01e0*/  @!P1 BRA `(.L_x_1) ;  /* 0xfffffffc00d09947 */ /* 0x002fea000383ffff */
.L_x_0:
[----:B------:R-:W-:Y:S05]  /*01f0*/  @P0 EXIT ;  /* 0x000000000000094d */ /* 0x000fea0003800000 */
[----:B------:R-:W1:Y:S01]  /*0200*/  S2UR UR5, SR_CgaCtaId ;  /* 0x00000000000579c3 */ /* 0x000e620000008800 */
[----:B------:R-:W-:-:S07]  /*0210*/  UMOV UR4, 0x400 ;  /* 0x0000040000047882 */ /* 0x000fce0000000000 */
[----:B0-----:R-:W0:Y:S01]  /*0220*/  LDC.64 R2, c[0x0][0x388] ;  /* 0x0000e200ff027b82 */ /* 0x001e220000000a00 */
[----:B-1----:R-:W-:Y:S01]  /*0230*/  ULEA UR4, UR5, UR4, 0x18 ;  /* 0x0000000405047291 */ /* 0x002fe2000f8ec0ff */
[----:B0-----:R-:W-:-:S08]  /*0240*/  IMAD.WIDE.U32 R2, R7, 0x4, R2 ;  /* 0x0000000407027825 */ /* 0x001fd000078e0002 */
[----:B------:R-:W0:Y:S04]  /*0250*/  LDS R5, [UR4] ;  /* 0x00000004ff057984 */ /* 0x000e280008000800 */
[----:B0-----:R-:W-:Y:S01]  /*0260*/  STG.E desc[UR6][R2.64], R5 ;  /* 0x0000000502007986 */ /* 0x001fe2000c101906 */
[----:B------:R-:W-:Y:S05]  /*0270*/  EXIT ;  /* 0x000000000000794d */ /* 0x000fea0003800000 */
.L_x_2:
[----:B------:R-:W-:-:S00]  /*0280*/  BRA `(.L_x_2) ;  /* 0xfffffffc00fc7947 */ /* 0x000fc0000383ffff */
[----:B------:R-:W-:-:S00]  /*0290*/  NOP ;  /* 0x0000000000007918 */ /* 0x000fc00000000000 */
        /* <DEDUP_REMOVED lines=14> */
.L_x_3:


//--------------------- .nv.shared._Z8BaseLinePiS_ --------------------------
	.section	.nv.shared._Z8BaseLinePiS_,"aw",@nobits
	.sectionflags	@""
	.align	4
.nv.shared._Z8BaseLinePiS_:
	.zero		2048


//--------------------- .nv.shared.reserved.0     --------------------------
	.section	.nv.shared.reserved.0,"aw",@nobits
	.weak		__nv_reservedSMEM_offset_0_alias
	.size		__nv_reservedSMEM_offset_0_alias, 0, 64
	.other		__nv_reservedSMEM_offset_0_alias,@"STO_CUDA_RESERVED_SHARED STV_DEFAULT"
__nv_reservedSMEM_offset_0_alias:
	.zero		0
	.zero		64


//--------------------- .nv.constant0._Z8BaseLinePiS_ --------------------------
	.section	.nv.constant0._Z8BaseLinePiS_,"a",@progbits
	.sectionflags	@""
	.align	4
.nv.constant0._Z8BaseLinePiS_:
	.zero		912


//--------------------- SYMBOLS --------------------------

	.type		.nv.reservedSmem.offset0,@object
	.size		.nv.reservedSmem.offset0,0x4
	.type		.nv.reservedSmem.cap,@object
	.size		.nv.reservedSmem.cap,0x4
